	.headerflags	@"EF_CUDA_TEXMODE_UNIFIED EF_CUDA_64BIT_ADDRESS EF_CUDA_ACCELERATORS EF_CUDA_SM90 EF_CUDA_VIRTUAL_SM(EF_CUDA_SM90)"
	.elftype	@"ET_EXEC"


//--------------------- .nv.info                  --------------------------
	.section	.nv.info,"",@"SHT_CUDA_INFO"
	.align	4


	//----- nvinfo : EIATTR_REGCOUNT
	.align		4
        /*0000*/ 	.byte	0x04, 0x2f
        /*0002*/ 	.short	(.L_1 - .L_0)
	.align		4
.L_0:
        /*0004*/ 	.word	index@(triton_poi_fused_add_clone_33)
        /*0008*/ 	.word	0x0000000c


	//----- nvinfo : EIATTR_MIN_STACK_SIZE
	.align		4
.L_1:
        /*000c*/ 	.byte	0x04, 0x12
        /*000e*/ 	.short	(.L_3 - .L_2)
	.align		4
.L_2:
        /*0010*/ 	.word	index@(triton_poi_fused_add_clone_33)
        /*0014*/ 	.word	0x00000000


	//----- nvinfo : EIATTR_FRAME_SIZE
	.align		4
.L_3:
        /*0018*/ 	.byte	0x04, 0x11
        /*001a*/ 	.short	(.L_5 - .L_4)
	.align		4
.L_4:
        /*001c*/ 	.word	index@(triton_poi_fused_add_clone_33)
        /*0020*/ 	.word	0x00000000


	//----- nvinfo : EIATTR_MIN_STACK_SIZE
	.align		4
.L_5:
        /*0024*/ 	.byte	0x04, 0x12
        /*0026*/ 	.short	(.L_7 - .L_6)
	.align		4
.L_6:
        /*0028*/ 	.word	index@(triton_poi_fused_add_clone_33)
        /*002c*/ 	.word	0x00000000
.L_7:


//--------------------- .nv.info.triton_poi_fused_add_clone_33 --------------------------
	.section	.nv.info.triton_poi_fused_add_clone_33,"",@"SHT_CUDA_INFO"
	.sectionflags	@""
	.align	4


	//----- nvinfo : EIATTR_CUDA_API_VERSION
	.align		4
        /*0000*/ 	.byte	0x04, 0x37
        /*0002*/ 	.short	(.L_9 - .L_8)
.L_8:
        /*0004*/ 	.word	0x0000007c


	//----- nvinfo : EIATTR_KPARAM_INFO
	.align		4
.L_9:
        /*0008*/ 	.byte	0x04, 0x17
        /*000a*/ 	.short	(.L_11 - .L_10)
.L_10:
        /*000c*/ 	.word	0x00000000
        /*0010*/ 	.short	0x0003
        /*0012*/ 	.short	0x0018
        /*0014*/ 	.byte	0x00, 0xf0, 0x11, 0x00


	//----- nvinfo : EIATTR_KPARAM_INFO
	.align		4
.L_11:
        /*0018*/ 	.byte	0x04, 0x17
        /*001a*/ 	.short	(.L_13 - .L_12)
.L_12:
        /*001c*/ 	.word	0x00000000
        /*0020*/ 	.short	0x0002
        /*0022*/ 	.short	0x0010
        /*0024*/ 	.byte	0x00, 0xf4, 0x21, 0x00


	//----- nvinfo : EIATTR_KPARAM_INFO
	.align		4
.L_13:
        /*0028*/ 	.byte	0x04, 0x17
        /*002a*/ 	.short	(.L_15 - .L_14)
.L_14:
        /*002c*/ 	.word	0x00000000
        /*0030*/ 	.short	0x0001
        /*0032*/ 	.short	0x0008
        /*0034*/ 	.byte	0x00, 0xf4, 0x21, 0x00


	//----- nvinfo : EIATTR_KPARAM_INFO
	.align		4
.L_15:
        /*0038*/ 	.byte	0x04, 0x17
        /*003a*/ 	.short	(.L_17 - .L_16)
.L_16:
        /*003c*/ 	.word	0x00000000
        /*0040*/ 	.short	0x0000
        /*0042*/ 	.short	0x0000
        /*0044*/ 	.byte	0x00, 0xf4, 0x21, 0x00


	//----- nvinfo : EIATTR_SPARSE_MMA_MASK
	.align		4
.L_17:
        /*0048*/ 	.byte	0x03, 0x50
        /*004a*/ 	.short	0x0000


	//----- nvinfo : EIATTR_MAXREG_COUNT
	.align		4
        /*004c*/ 	.byte	0x03, 0x1b
        /*004e*/ 	.short	0x00ff


	//----- nvinfo : EIATTR_EXIT_INSTR_OFFSETS
	.align		4
        /*0050*/ 	.byte	0x04, 0x1c
        /*0052*/ 	.short	(.L_19 - .L_18)


	//   ....[0]....
.L_18:
        /*0054*/ 	.word	0x00000170


	//----- nvinfo : EIATTR_REQNTID
	.align		4
.L_19:
        /*0058*/ 	.byte	0x04, 0x10
        /*005a*/ 	.short	(.L_21 - .L_20)
.L_20:
        /*005c*/ 	.word	0x00000080
        /*0060*/ 	.word	0x00000001
        /*0064*/ 	.word	0x00000001


	//----- nvinfo : EIATTR_CBANK_PARAM_SIZE
	.align		4
.L_21:
        /*0068*/ 	.byte	0x03, 0x19
        /*006a*/ 	.short	0x001c


	//----- nvinfo : EIATTR_PARAM_CBANK
	.align		4
        /*006c*/ 	.byte	0x04, 0x0a
        /*006e*/ 	.short	(.L_23 - .L_22)
	.align		4
.L_22:
        /*0070*/ 	.word	index@(.nv.constant0.triton_poi_fused_add_clone_33)
        /*0074*/ 	.short	0x0210
        /*0076*/ 	.short	0x001c


	//----- nvinfo : EIATTR_SW_WAR
	.align		4
.L_23:
        /*0078*/ 	.byte	0x04, 0x36
        /*007a*/ 	.short	(.L_25 - .L_24)
.L_24:
        /*007c*/ 	.word	0x00000008
.L_25:


//--------------------- .nv.callgraph             --------------------------
	.section	.nv.callgraph,"",@"SHT_CUDA_CALLGRAPH"
	.align	4
	.sectionentsize	8
	.align		4
        /*0000*/ 	.word	0x00000000
	.align		4
        /*0004*/ 	.word	0xffffffff
	.align		4
        /*0008*/ 	.word	0x00000000
	.align		4
        /*000c*/ 	.word	0xfffffffe
	.align		4
        /*0010*/ 	.word	0x00000000
	.align		4
        /*0014*/ 	.word	0xfffffffd
	.align		4
        /*0018*/ 	.word	0x00000000
	.align		4
        /*001c*/ 	.word	0xfffffffc


//--------------------- .text.triton_poi_fused_add_clone_33 --------------------------
	.section	.text.triton_poi_fused_add_clone_33,"ax",@progbits
	.align	128
        .global         triton_poi_fused_add_clone_33
        .type           triton_poi_fused_add_clone_33,@function
        .size           triton_poi_fused_add_clone_33,(.L_x_1 - triton_poi_fused_add_clone_33)
        .other          triton_poi_fused_add_clone_33,@"STO_CUDA_ENTRY STV_DEFAULT"
triton_poi_fused_add_clone_33:
.text.triton_poi_fused_add_clone_33:
[----:B------:R-:W-:Y:S01]  /*0000*/  LDC R1, c[0x0][0x28] ;  /* 0x00000a00ff017b82 */ /* 0x000fe20000000800 */
[----:B------:R-:W1:Y:S07]  /*0010*/  S2R R0, SR_TID.X ;  /* 0x0000000000007919 */ /* 0x000e6e0000002100 */
[----:B------:R-:W2:Y:S01]  /*0020*/  LDC.64 R4, c[0x0][0x218] ;  /* 0x00008600ff047b82 */ /* 0x000ea20000000a00 */
[----:B------:R-:W-:Y:S01]  /*0030*/  ULDC.64 UR4, c[0x0][0x208] ;  /* 0x0000820000047ab9 */ /* 0x000fe20000000a00 */
[----:B------:R-:W3:Y:S06]  /*0040*/  S2R R9, SR_CTAID.X ;  /* 0x0000000000097919 */ /* 0x000eec0000002500 */
[----:B------:R-:W4:Y:S01]  /*0050*/  LDC.64 R2, c[0x0][0x210] ;  /* 0x00008400ff027b82 */ /* 0x000f220000000a00 */
[----:B-1----:R-:W-:-:S05]  /*0060*/  LOP3.LUT R0, R0, 0x7f, RZ, 0xc0, !PT ;  /* 0x0000007f00007812 */ /* 0x002fca00078ec0ff */
[----:B---3--:R-:W-:-:S04]  /*0070*/  IMAD R9, R9, 0x80, R0 ;  /* 0x0000008009097824 */ /* 0x008fc800078e0200 */
[----:B--2---:R-:W-:Y:S01]  /*0080*/  IMAD.WIDE R4, R9, 0x4, R4 ;  /* 0x0000000409047825 */ /* 0x004fe200078e0204 */
[----:B------:R-:W-:-:S04]  /*0090*/  SHF.R.S32.HI R0, RZ, 0x1f, R9 ;  /* 0x0000001fff007819 */ /* 0x000fc80000011409 */
[----:B------:R-:W-:Y:S01]  /*00a0*/  LEA.HI R0, R0, R9, RZ, 0xb ;  /* 0x0000000900007211 */ /* 0x000fe200078f58ff */
[----:B------:R-:W2:Y:S03]  /*00b0*/  LDG.E R5, desc[UR4][R4.64] ;  /* 0x0000000404057981 */ /* 0x000ea6000c1e1900 */
[C---:B------:R-:W-:Y:S02]  /*00c0*/  SHF.L.U32 R6, R0.reuse, 0x1, RZ ;  /* 0x0000000100067819 */ /* 0x040fe400000006ff */
[----:B------:R-:W-:Y:S02]  /*00d0*/  LOP3.LUT R0, R0, 0xfffff800, RZ, 0xc0, !PT ;  /* 0xfffff80000007812 */ /* 0x000fe400078ec0ff */
[----:B------:R-:W-:-:S04]  /*00e0*/  LOP3.LUT R6, R6, 0xfffff000, RZ, 0xc0, !PT ;  /* 0xfffff00006067812 */ /* 0x000fc800078ec0ff */
[----:B------:R-:W-:-:S05]  /*00f0*/  IADD3 R0, R6, R9, -R0 ;  /* 0x0000000906007210 */ /* 0x000fca0007ffe800 */
[----:B------:R-:W-:-:S04]  /*0100*/  VIADD R7, R0, 0x800 ;  /* 0x0000080000077836 */ /* 0x000fc80000000000 */
[----:B----4-:R-:W-:Y:S02]  /*0110*/  IMAD.WIDE R2, R7, 0x4, R2 ;  /* 0x0000000407027825 */ /* 0x010fe400078e0202 */
[----:B------:R-:W1:Y:S04]  /*0120*/  LDC.64 R6, c[0x0][0x220] ;  /* 0x00008800ff067b82 */ /* 0x000e680000000a00 */
[----:B------:R-:W2:Y:S01]  /*0130*/  LDG.E R2, desc[UR4][R2.64] ;  /* 0x0000000402027981 */ /* 0x000ea2000c1e1900 */
[----:B-1----:R-:W-:-:S04]  /*0140*/  IMAD.WIDE R6, R9, 0x4, R6 ;  /* 0x0000000409067825 */ /* 0x002fc800078e0206 */
[----:B--2---:R-:W-:-:S05]  /*0150*/  FADD R9, R2, R5 ;  /* 0x0000000502097221 */ /* 0x004fca0000000000 */
[----:B------:R-:W-:Y:S01]  /*0160*/  STG.E desc[UR4][R6.64], R9 ;  /* 0x0000000906007986 */ /* 0x000fe2000c101904 */
[----:B------:R-:W-:Y:S05]  /*0170*/  EXIT ;  /* 0x000000000000794d */ /* 0x000fea0003800000 */
.L_x_0:
[----:B------:R-:W-:-:S00]  /*0180*/  BRA `(.L_x_0) ;  /* 0xfffffffc00fc7947 */ /* 0x000fc0000383ffff */
[----:B------:R-:W-:-:S00]  /*0190*/  NOP ;  /* 0x0000000000007918 */ /* 0x000fc00000000000 */
        /* <DEDUP_REMOVED lines=14> */
.L_x_1:


//--------------------- .nv.constant0.triton_poi_fused_add_clone_33 --------------------------
	.section	.nv.constant0.triton_poi_fused_add_clone_33,"a",@progbits
	.sectionflags	@""
	.align	4
.nv.constant0.triton_poi_fused_add_clone_33:
	.zero		556
